//
// Generated by NVIDIA NVVM Compiler
//
// Compiler Build ID: CL-36424714
// Cuda compilation tools, release 13.0, V13.0.88
// Based on NVVM 20.0.0
//

.version 9.0
.target sm_100
.address_size 64

	// .globl	_Z4calcPfS_

.visible .entry _Z4calcPfS_(
	.param .u64 .ptr .align 1 _Z4calcPfS__param_0,
	.param .u64 .ptr .align 1 _Z4calcPfS__param_1
)
{
	.reg .pred 	%p<4>;
	.reg .b32 	%r<21>;
	.reg .b32 	%f<20>;
	.reg .b64 	%rd<9>;
	.reg .b64 	%fd<61>;

	ld.param.u64 	%rd4, [_Z4calcPfS__param_0];
	ld.param.u64 	%rd5, [_Z4calcPfS__param_1];
	mov.u32 	%r8, %tid.x;
	mov.u32 	%r9, %ctaid.x;
	mov.u32 	%r1, %ntid.x;
	mad.lo.s32 	%r19, %r9, %r1, %r8;
	setp.gt.s32 	%p1, %r19, 16383;
	@%p1 bra 	$L__BB0_5;
	mov.u32 	%r10, %nctaid.x;
	mul.lo.s32 	%r3, %r1, %r10;
	cvta.to.global.u64 	%rd1, %rd4;
	cvta.to.global.u64 	%rd2, %rd5;
$L__BB0_2:
	cvt.rn.f64.s32 	%fd1, %r19;
	mul.wide.s32 	%rd6, %r19, 4;
	add.s64 	%rd3, %rd2, %rd6;
	ld.global.f32 	%f19, [%rd3];
	mov.b32 	%r20, 0;
	mov.f64 	%fd60, 0d0000000000000000;
$L__BB0_3:
	mul.f64 	%fd5, %fd60, 0d3FB999999999999A;
	sub.f64 	%fd6, %fd1, %fd5;
	add.f64 	%fd7, %fd6, 0d3FF0000000000000;
	mul.wide.u32 	%rd7, %r20, 4;
	add.s64 	%rd8, %rd1, %rd7;
	ld.global.f32 	%f4, [%rd8];
	cvt.f64.f32 	%fd8, %f4;
	cvt.f64.f32 	%fd9, %f19;
	fma.rn.f64 	%fd10, %fd7, %fd8, %fd9;
	cvt.rn.f32.f64 	%f5, %fd10;
	st.global.f32 	[%rd3], %f5;
	add.s32 	%r12, %r20, 1;
	cvt.rn.f64.u32 	%fd11, %r12;
	mul.f64 	%fd12, %fd11, 0d3FB999999999999A;
	sub.f64 	%fd13, %fd1, %fd12;
	add.f64 	%fd14, %fd13, 0d3FF0000000000000;
	ld.global.f32 	%f6, [%rd8+4];
	cvt.f64.f32 	%fd15, %f6;
	cvt.f64.f32 	%fd16, %f5;
	fma.rn.f64 	%fd17, %fd14, %fd15, %fd16;
	cvt.rn.f32.f64 	%f7, %fd17;
	st.global.f32 	[%rd3], %f7;
	add.s32 	%r13, %r20, 2;
	cvt.rn.f64.u32 	%fd18, %r13;
	mul.f64 	%fd19, %fd18, 0d3FB999999999999A;
	sub.f64 	%fd20, %fd1, %fd19;
	add.f64 	%fd21, %fd20, 0d3FF0000000000000;
	ld.global.f32 	%f8, [%rd8+8];
	cvt.f64.f32 	%fd22, %f8;
	cvt.f64.f32 	%fd23, %f7;
	fma.rn.f64 	%fd24, %fd21, %fd22, %fd23;
	cvt.rn.f32.f64 	%f9, %fd24;
	st.global.f32 	[%rd3], %f9;
	add.s32 	%r14, %r20, 3;
	cvt.rn.f64.u32 	%fd25, %r14;
	mul.f64 	%fd26, %fd25, 0d3FB999999999999A;
	sub.f64 	%fd27, %fd1, %fd26;
	add.f64 	%fd28, %fd27, 0d3FF0000000000000;
	ld.global.f32 	%f10, [%rd8+12];
	cvt.f64.f32 	%fd29, %f10;
	cvt.f64.f32 	%fd30, %f9;
	fma.rn.f64 	%fd31, %fd28, %fd29, %fd30;
	cvt.rn.f32.f64 	%f11, %fd31;
	st.global.f32 	[%rd3], %f11;
	add.s32 	%r15, %r20, 4;
	cvt.rn.f64.u32 	%fd32, %r15;
	mul.f64 	%fd33, %fd32, 0d3FB999999999999A;
	sub.f64 	%fd34, %fd1, %fd33;
	add.f64 	%fd35, %fd34, 0d3FF0000000000000;
	ld.global.f32 	%f12, [%rd8+16];
	cvt.f64.f32 	%fd36, %f12;
	cvt.f64.f32 	%fd37, %f11;
	fma.rn.f64 	%fd38, %fd35, %fd36, %fd37;
	cvt.rn.f32.f64 	%f13, %fd38;
	st.global.f32 	[%rd3], %f13;
	add.s32 	%r16, %r20, 5;
	cvt.rn.f64.u32 	%fd39, %r16;
	mul.f64 	%fd40, %fd39, 0d3FB999999999999A;
	sub.f64 	%fd41, %fd1, %fd40;
	add.f64 	%fd42, %fd41, 0d3FF0000000000000;
	ld.global.f32 	%f14, [%rd8+20];
	cvt.f64.f32 	%fd43, %f14;
	cvt.f64.f32 	%fd44, %f13;
	fma.rn.f64 	%fd45, %fd42, %fd43, %fd44;
	cvt.rn.f32.f64 	%f15, %fd45;
	st.global.f32 	[%rd3], %f15;
	add.s32 	%r17, %r20, 6;
	cvt.rn.f64.u32 	%fd46, %r17;
	mul.f64 	%fd47, %fd46, 0d3FB999999999999A;
	sub.f64 	%fd48, %fd1, %fd47;
	add.f64 	%fd49, %fd48, 0d3FF0000000000000;
	ld.global.f32 	%f16, [%rd8+24];
	cvt.f64.f32 	%fd50, %f16;
	cvt.f64.f32 	%fd51, %f15;
	fma.rn.f64 	%fd52, %fd49, %fd50, %fd51;
	cvt.rn.f32.f64 	%f17, %fd52;
	st.global.f32 	[%rd3], %f17;
	add.s32 	%r18, %r20, 7;
	cvt.rn.f64.u32 	%fd53, %r18;
	mul.f64 	%fd54, %fd53, 0d3FB999999999999A;
	sub.f64 	%fd55, %fd1, %fd54;
	add.f64 	%fd56, %fd55, 0d3FF0000000000000;
	ld.global.f32 	%f18, [%rd8+28];
	cvt.f64.f32 	%fd57, %f18;
	cvt.f64.f32 	%fd58, %f17;
	fma.rn.f64 	%fd59, %fd56, %fd57, %fd58;
	cvt.rn.f32.f64 	%f19, %fd59;
	st.global.f32 	[%rd3], %f19;
	add.f64 	%fd60, %fd60, 0d4020000000000000;
	add.s32 	%r20, %r20, 8;
	setp.ne.s32 	%p2, %r20, 16384;
	@%p2 bra 	$L__BB0_3;
	add.s32 	%r19, %r19, %r3;
	setp.lt.s32 	%p3, %r19, 16384;
	@%p3 bra 	$L__BB0_2;
$L__BB0_5:
	ret;

}


// ===== COMPILED SASS (sm_100) =====

	.target	sm_100

	.elftype	@"ET_EXEC"


//--------------------- .note.nv.tkinfo           --------------------------
	.section	.note.nv.tkinfo,"",@"SHT_NOTE"
	.sectionflags	@"SHF_NOTE_NV_TKINFO"
	.tkinfo
        /*0018*/ 	.word	0x00000002
        /*0030*/ 	.string	""
        /*0030*/ 	.string	"ptxas"
        /*0030*/ 	.string	"Cuda compilation tools, release 13.0, V13.0.88"
        /*0030*/ 	.string	"Build cuda_13.0.r13.0/compiler.36424714_0"
        /*0030*/ 	.string	"-arch sm_100 -m 64 "



//--------------------- .note.nv.cuinfo           --------------------------
	.section	.note.nv.cuinfo,"",@"SHT_NOTE"
	.sectionflags	@"SHF_NOTE_NV_CUINFO"
        /*0018*/ 	.short	0x0002
        /*001a*/ 	.short	0x0064
        /*001c*/ 	.short	0x0082
	.zero		2


//--------------------- .nv.info                  --------------------------
	.section	.nv.info,"",@"SHT_CUDA_INFO"
	.align	4


	//----- nvinfo : EIATTR_REGCOUNT
	.align		4
        /*0000*/ 	.byte	0x04, 0x2f
        /*0002*/ 	.short	(.L_1 - .L_0)
	.align		4
.L_0:
        /*0004*/ 	.word	index@(_Z4calcPfS_)
        /*0008*/ 	.word	0x0000001e


	//----- nvinfo : EIATTR_FRAME_SIZE
	.align		4
.L_1:
        /*000c*/ 	.byte	0x04, 0x11
        /*000e*/ 	.short	(.L_3 - .L_2)
	.align		4
.L_2:
        /*0010*/ 	.word	index@(_Z4calcPfS_)
        /*0014*/ 	.word	0x00000000


	//----- nvinfo : EIATTR_MIN_STACK_SIZE
	.align		4
.L_3:
        /*0018*/ 	.byte	0x04, 0x12
        /*001a*/ 	.short	(.L_5 - .L_4)
	.align		4
.L_4:
        /*001c*/ 	.word	index@(_Z4calcPfS_)
        /*0020*/ 	.word	0x00000000
.L_5:


//--------------------- .nv.compat                --------------------------
	.section	.nv.compat,"",@"SHT_CUDA_COMPAT_INFO"
	.align	4
        /*0000*/ 	.byte	0x02, 0x09, 0x00, 0x00, 0x02, 0x02, 0x01, 0x00, 0x02, 0x05, 0x05, 0x00, 0x03, 0x07, 0x01, 0x01
        /*0010*/ 	.byte	0x02, 0x03, 0x00, 0x00, 0x02, 0x06, 0x01, 0x00, 0x04, 0x0b, 0x08, 0x00, 0x01, 0x00, 0x00, 0x00
        /*0020*/ 	.byte	0x00, 0x00, 0x00, 0x00


//--------------------- .nv.info._Z4calcPfS_      --------------------------
	.section	.nv.info._Z4calcPfS_,"",@"SHT_CUDA_INFO"
	.sectionflags	@""
	.align	4


	//----- nvinfo : EIATTR_CUDA_API_VERSION
	.align		4
        /*0000*/ 	.byte	0x04, 0x37
        /*0002*/ 	.short	(.L_7 - .L_6)
.L_6:
        /*0004*/ 	.word	0x00000082


	//----- nvinfo : EIATTR_KPARAM_INFO
	.align		4
.L_7:
        /*0008*/ 	.byte	0x04, 0x17
        /*000a*/ 	.short	(.L_9 - .L_8)
.L_8:
        /*000c*/ 	.word	0x00000000
        /*0010*/ 	.short	0x0001
        /*0012*/ 	.short	0x0008
        /*0014*/ 	.byte	0x00, 0xf5, 0x21, 0x00


	//----- nvinfo : EIATTR_KPARAM_INFO
	.align		4
.L_9:
        /*0018*/ 	.byte	0x04, 0x17
        /*001a*/ 	.short	(.L_11 - .L_10)
.L_10:
        /*001c*/ 	.word	0x00000000
        /*0020*/ 	.short	0x0000
        /*0022*/ 	.short	0x0000
        /*0024*/ 	.byte	0x00, 0xf5, 0x21, 0x00


	//----- nvinfo : EIATTR_SPARSE_MMA_MASK
	.align		4
.L_11:
        /*0028*/ 	.byte	0x03, 0x50
        /*002a*/ 	.short	0x0000


	//----- nvinfo : EIATTR_MAXREG_COUNT
	.align		4
        /*002c*/ 	.byte	0x03, 0x1b
        /*002e*/ 	.short	0x00ff


	//----- nvinfo : EIATTR_MERCURY_ISA_VERSION
	.align		4
        /*0030*/ 	.byte	0x03, 0x5f
        /*0032*/ 	.short	0x0101


	//----- nvinfo : EIATTR_VRC_CTA_INIT_COUNT
	.align		4
        /*0034*/ 	.byte	0x02, 0x4a
	.zero		1
	.zero		1


	//----- nvinfo : EIATTR_EXIT_INSTR_OFFSETS
	.align		4
        /*0038*/ 	.byte	0x04, 0x1c
        /*003a*/ 	.short	(.L_13 - .L_12)


	//   ....[0]....
.L_12:
        /*003c*/ 	.word	0x00000060


	//   ....[1]....
        /*0040*/ 	.word	0x00000690


	//----- nvinfo : EIATTR_CRS_STACK_SIZE
	.align		4
.L_13:
        /*0044*/ 	.byte	0x04, 0x1e
        /*0046*/ 	.short	(.L_15 - .L_14)
.L_14:
        /*0048*/ 	.word	0x00000000


	//----- nvinfo : EIATTR_CBANK_PARAM_SIZE
	.align		4
.L_15:
        /*004c*/ 	.byte	0x03, 0x19
        /*004e*/ 	.short	0x0010


	//----- nvinfo : EIATTR_PARAM_CBANK
	.align		4
        /*0050*/ 	.byte	0x04, 0x0a
        /*0052*/ 	.short	(.L_17 - .L_16)
	.align		4
.L_16:
        /*0054*/ 	.word	index@(.nv.constant0._Z4calcPfS_)
        /*0058*/ 	.short	0x0380
        /*005a*/ 	.short	0x0010


	//----- nvinfo : EIATTR_SW_WAR
	.align		4
.L_17:
        /*005c*/ 	.byte	0x04, 0x36
        /*005e*/ 	.short	(.L_19 - .L_18)
.L_18:
        /*0060*/ 	.word	0x00000008
.L_19:


//--------------------- .nv.callgraph             --------------------------
	.section	.nv.callgraph,"",@"SHT_CUDA_CALLGRAPH"
	.align	4
	.sectionentsize	8
	.align		4
        /*0000*/ 	.word	0x00000000
	.align		4
        /*0004*/ 	.word	0xffffffff
	.align		4
        /*0008*/ 	.word	0x00000000
	.align		4
        /*000c*/ 	.word	0xfffffffe
	.align		4
        /*0010*/ 	.word	0x00000000
	.align		4
        /*0014*/ 	.word	0xfffffffd
	.align		4
        /*0018*/ 	.word	0x00000000
	.align		4
        /*001c*/ 	.word	0xfffffffc


//--------------------- .text._Z4calcPfS_         --------------------------
	.section	.text._Z4calcPfS_,"ax",@progbits
	.align	128
        .global         _Z4calcPfS_
        .type           _Z4calcPfS_,@function
        .size           _Z4calcPfS_,(.L_x_3 - _Z4calcPfS_)
        .other          _Z4calcPfS_,@"STO_CUDA_ENTRY STV_DEFAULT"
_Z4calcPfS_:
.text._Z4calcPfS_:
[----:B------:R-:W-:Y:S01]  /*0000*/  LDC R1, c[0x0][0x37c] ;  /* 0x0000df00ff017b82 */ /* 0x000fe20000000800 */
[----:B------:R-:W0:Y:S07]  /*0010*/  S2R R0, SR_TID.X ;  /* 0x0000000000007919 */ /* 0x000e2e0000002100 */
[----:B------:R-:W0:Y:S08]  /*0020*/  S2UR UR4, SR_CTAID.X ;  /* 0x00000000000479c3 */ /* 0x000e300000002500 */
[----:B------:R-:W0:Y:S02]  /*0030*/  LDC R13, c[0x0][0x360] ;  /* 0x0000d800ff0d7b82 */ /* 0x000e240000000800 */
[----:B0-----:R-:W-:-:S05]  /*0040*/  IMAD R0, R13, UR4, R0 ;  /* 0x000000040d007c24 */ /* 0x001fca000f8e0200 */
[----:B------:R-:W-:-:S13]  /*0050*/  ISETP.GT.AND P0, PT, R0, 0x3fff, PT ;  /* 0x00003fff0000780c */ /* 0x000fda0003f04270 */
[----:B------:R-:W-:Y:S05]  /*0060*/  @P0 EXIT ;  /* 0x000000000000094d */ /* 0x000fea0003800000 */
[----:B------:R-:W0:Y:S01]  /*0070*/  LDCU UR4, c[0x0][0x370] ;  /* 0x00006e00ff0477ac */ /* 0x000e220008000800 */
[----:B------:R-:W1:Y:S01]  /*0080*/  LDCU.64 UR6, c[0x0][0x358] ;  /* 0x00006b00ff0677ac */ /* 0x000e620008000a00 */
[----:B0-----:R-:W-:-:S07]  /*0090*/  IMAD R13, R13, UR4, RZ ;  /* 0x000000040d0d7c24 */ /* 0x001fce000f8e02ff */
.L_x_1:
[----:B01----:R-:W0:Y:S01]  /*00a0*/  LDC.64 R2, c[0x0][0x388] ;  /* 0x0000e200ff027b82 */ /* 0x003e220000000a00 */
[----:B------:R2:W3:Y:S07]  /*00b0*/  I2F.F64 R4, R0 ;  /* 0x0000000000047312 */ /* 0x0004ee0000201c00 */
[----:B------:R-:W4:Y:S01]  /*00c0*/  LDC.64 R6, c[0x0][0x380] ;  /* 0x0000e000ff067b82 */ /* 0x000f220000000a00 */
[----:B0-----:R-:W-:-:S05]  /*00d0*/  IMAD.WIDE R2, R0, 0x4, R2 ;  /* 0x0000000400027825 */ /* 0x001fca00078e0202 */
[----:B-1----:R0:W5:Y:S01]  /*00e0*/  LDG.E R21, desc[UR6][R2.64] ;  /* 0x0000000602157981 */ /* 0x002162000c1e1900 */
[----:B--2---:R-:W-:Y:S01]  /*00f0*/  IADD3 R0, PT, PT, R13, R0, RZ ;  /* 0x000000000d007210 */ /* 0x004fe20007ffe0ff */
[----:B---3--:R-:W-:Y:S01]  /*0100*/  DADD R8, -RZ, R4 ;  /* 0x00000000ff087229 */ /* 0x008fe20000000104 */
[----:B------:R-:W-:Y:S02]  /*0110*/  IMAD.MOV.U32 R15, RZ, RZ, RZ ;  /* 0x000000ffff0f7224 */ /* 0x000fe400078e00ff */
[----:B----4-:R-:W-:-:S13]  /*0120*/  ISETP.GE.AND P1, PT, R0, 0x4000, PT ;  /* 0x000040000000780c */ /* 0x010fda0003f26270 */
.L_x_0:
[----:B------:R-:W-:-:S05]  /*0130*/  IMAD.WIDE.U32 R10, R15, 0x4, R6 ;  /* 0x000000040f0a7825 */ /* 0x000fca00078e0006 */
[----:B------:R-:W2:Y:S01]  /*0140*/  LDG.E R12, desc[UR6][R10.64] ;  /* 0x000000060a0c7981 */ /* 0x000ea2000c1e1900 */
[----:B-1---5:R-:W-:Y:S01]  /*0150*/  F2F.F64.F32 R20, R21 ;  /* 0x0000001500147310 */ /* 0x022fe20000201800 */
[----:B------:R-:W-:-:S07]  /*0160*/  DADD R16, R8, 1 ;  /* 0x3ff0000008107429 */ /* 0x000fce0000000000 */
[----:B--2---:R-:W1:Y:S02]  /*0170*/  F2F.F64.F32 R18, R12 ;  /* 0x0000000c00127310 */ /* 0x004e640000201800 */
[----:B-1----:R-:W-:-:S06]  /*0180*/  DFMA R16, R16, R18, R20 ;  /* 0x000000121010722b */ /* 0x002fcc0000000014 */
[----:B------:R-:W1:Y:S02]  /*0190*/  F2F.F32.F64 R25, R16 ;  /* 0x0000001000197310 */ /* 0x000e640000301000 */
[----:B-1----:R1:W-:Y:S04]  /*01a0*/  STG.E desc[UR6][R2.64], R25 ;  /* 0x0000001902007986 */ /* 0x0023e8000c101906 */
[----:B------:R-:W2:Y:S01]  /*01b0*/  LDG.E R24, desc[UR6][R10.64+0x4] ;  /* 0x000004060a187981 */ /* 0x000ea2000c1e1900 */
[----:B------:R-:W-:Y:S01]  /*01c0*/  IADD3 R14, PT, PT, R15, 0x1, RZ ;  /* 0x000000010f0e7810 */ /* 0x000fe20007ffe0ff */
[----:B------:R-:W-:Y:S01]  /*01d0*/  UMOV UR4, 0x9999999a ;  /* 0x9999999a00047882 */ /* 0x000fe20000000000 */
[----:B------:R-:W-:Y:S01]  /*01e0*/  UMOV UR5, 0x3fb99999 ;  /* 0x3fb9999900057882 */ /* 0x000fe20000000000 */
[----:B------:R-:W-:Y:S08]  /*01f0*/  F2F.F64.F32 R22, R25 ;  /* 0x0000001900167310 */ /* 0x000ff00000201800 */
[----:B------:R-:W3:Y:S02]  /*0200*/  I2F.F64.U32 R18, R14 ;  /* 0x0000000e00127312 */ /* 0x000ee40000201800 */
[----:B---3--:R-:W-:-:S08]  /*0210*/  DFMA R18, R18, -UR4, R4 ;  /* 0x8000000412127c2b */ /* 0x008fd00008000004 */
[----:B------:R-:W-:Y:S01]  /*0220*/  DADD R18, R18, 1 ;  /* 0x3ff0000012127429 */ /* 0x000fe20000000000 */
[----:B--2---:R-:W2:Y:S07]  /*0230*/  F2F.F64.F32 R20, R24 ;  /* 0x0000001800147310 */ /* 0x004eae0000201800 */
[----:B--2---:R-:W-:-:S06]  /*0240*/  DFMA R18, R18, R20, R22 ;  /* 0x000000141212722b */ /* 0x004fcc0000000016 */
[----:B------:R-:W2:Y:S02]  /*0250*/  F2F.F32.F64 R27, R18 ;  /* 0x00000012001b7310 */ /* 0x000ea40000301000 */
[----:B--2---:R2:W-:Y:S04]  /*0260*/  STG.E desc[UR6][R2.64], R27 ;  /* 0x0000001b02007986 */ /* 0x0045e8000c101906 */
[----:B------:R-:W3:Y:S01]  /*0270*/  LDG.E R26, desc[UR6][R10.64+0x8] ;  /* 0x000008060a1a7981 */ /* 0x000ee2000c1e1900 */
[----:B------:R-:W-:Y:S01]  /*0280*/  VIADD R12, R15, 0x2 ;  /* 0x000000020f0c7836 */ /* 0x000fe20000000000 */
[----:B------:R-:W-:Y:S08]  /*0290*/  F2F.F64.F32 R22, R27 ;  /* 0x0000001b00167310 */ /* 0x000ff00000201800 */
[----:B------:R-:W4:Y:S02]  /*02a0*/  I2F.F64.U32 R16, R12 ;  /* 0x0000000c00107312 */ /* 0x000f240000201800 */
[----:B----4-:R-:W-:-:S08]  /*02b0*/  DFMA R16, R16, -UR4, R4 ;  /* 0x8000000410107c2b */ /* 0x010fd00008000004 */
[----:B------:R-:W-:Y:S01]  /*02c0*/  DADD R16, R16, 1 ;  /* 0x3ff0000010107429 */ /* 0x000fe20000000000 */
[----:B---3--:R-:W3:Y:S07]  /*02d0*/  F2F.F64.F32 R20, R26 ;  /* 0x0000001a00147310 */ /* 0x008eee0000201800 */
[----:B---3--:R-:W-:-:S06]  /*02e0*/  DFMA R16, R16, R20, R22 ;  /* 0x000000141010722b */ /* 0x008fcc0000000016 */
[----:B-1----:R-:W1:Y:S02]  /*02f0*/  F2F.F32.F64 R25, R16 ;  /* 0x0000001000197310 */ /* 0x002e640000301000 */
[----:B-1----:R1:W-:Y:S04]  /*0300*/  STG.E desc[UR6][R2.64], R25 ;  /* 0x0000001902007986 */ /* 0x0023e8000c101906 */
[----:B------:R-:W3:Y:S01]  /*0310*/  LDG.E R24, desc[UR6][R10.64+0xc] ;  /* 0x00000c060a187981 */ /* 0x000ee2000c1e1900 */
[----:B------:R-:W-:Y:S01]  /*0320*/  IADD3 R14, PT, PT, R15, 0x3, RZ ;  /* 0x000000030f0e7810 */ /* 0x000fe20007ffe0ff */
[----:B------:R-:W-:Y:S08]  /*0330*/  F2F.F64.F32 R22, R25 ;  /* 0x0000001900167310 */ /* 0x000ff00000201800 */
[----:B------:R-:W4:Y:S02]  /*0340*/  I2F.F64.U32 R18, R14 ;  /* 0x0000000e00127312 */ /* 0x000f240000201800 */
[----:B----4-:R-:W-:-:S08]  /*0350*/  DFMA R18, R18, -UR4, R4 ;  /* 0x8000000412127c2b */ /* 0x010fd00008000004 */
[----:B------:R-:W-:Y:S01]  /*0360*/  DADD R18, R18, 1 ;  /* 0x3ff0000012127429 */ /* 0x000fe20000000000 */
[----:B---3--:R-:W3:Y:S07]  /*0370*/  F2F.F64.F32 R20, R24 ;  /* 0x0000001800147310 */ /* 0x008eee0000201800 */
[----:B---3--:R-:W-:-:S06]  /*0380*/  DFMA R18, R18, R20, R22 ;  /* 0x000000141212722b */ /* 0x008fcc0000000016 */
[----:B--2---:R-:W2:Y:S02]  /*0390*/  F2F.F32.F64 R27, R18 ;  /* 0x00000012001b7310 */ /* 0x004ea40000301000 */
        /* <DEDUP_REMOVED lines=21> */
[----:B------:R-:W2:Y:S01]  /*04f0*/  LDG.E R26, desc[UR6][R10.64+0x18] ;  /* 0x000018060a1a7981 */ /* 0x000ea2000c1e1900 */
[----:B------:R-:W-:Y:S01]  /*0500*/  VIADD R12, R15, 0x6 ;  /* 0x000000060f0c7836 */ /* 0x000fe20000000000 */
[----:B------:R-:W-:Y:S08]  /*0510*/  F2F.F64.F32 R22, R27 ;  /* 0x0000001b00167310 */ /* 0x000ff00000201800 */
[----:B------:R-:W3:Y:S02]  /*0520*/  I2F.F64.U32 R16, R12 ;  /* 0x0000000c00107312 */ /* 0x000ee40000201800 */
[----:B---3--:R-:W-:-:S08]  /*0530*/  DFMA R16, R16, -UR4, R4 ;  /* 0x8000000410107c2b */ /* 0x008fd00008000004 */
[----:B------:R-:W-:Y:S01]  /*0540*/  DADD R16, R16, 1 ;  /* 0x3ff0000010107429 */ /* 0x000fe20000000000 */
[----:B--2---:R-:W2:Y:S07]  /*0550*/  F2F.F64.F32 R20, R26 ;  /* 0x0000001a00147310 */ /* 0x004eae0000201800 */
[----:B--2---:R-:W-:-:S10]  /*0560*/  DFMA R16, R16, R20, R22 ;  /* 0x000000141010722b */ /* 0x004fd40000000016 */
[----:B------:R-:W2:Y:S02]  /*0570*/  F2F.F32.F64 R17, R16 ;  /* 0x0000001000117310 */ /* 0x000ea40000301000 */
[----:B--2---:R1:W-:Y:S04]  /*0580*/  STG.E desc[UR6][R2.64], R17 ;  /* 0x0000001102007986 */ /* 0x0043e8000c101906 */
[----:B------:R-:W2:Y:S01]  /*0590*/  LDG.E R20, desc[UR6][R10.64+0x1c] ;  /* 0x00001c060a147981 */ /* 0x000ea2000c1e1900 */
[C---:B------:R-:W-:Y:S01]  /*05a0*/  IADD3 R14, PT, PT, R15.reuse, 0x7, RZ ;  /* 0x000000070f0e7810 */ /* 0x040fe20007ffe0ff */
[----:B------:R-:W-:Y:S01]  /*05b0*/  F2F.F64.F32 R22, R17 ;  /* 0x0000001100167310 */ /* 0x000fe20000201800 */
[----:B------:R-:W-:-:S04]  /*05c0*/  IADD3 R15, PT, PT, R15, 0x8, RZ ;  /* 0x000000080f0f7810 */ /* 0x000fc80007ffe0ff */
[----:B------:R-:W-:-:S03]  /*05d0*/  ISETP.NE.AND P0, PT, R15, 0x4000, PT ;  /* 0x000040000f00780c */ /* 0x000fc60003f05270 */
[----:B------:R-:W3:Y:S02]  /*05e0*/  I2F.F64.U32 R18, R14 ;  /* 0x0000000e00127312 */ /* 0x000ee40000201800 */
[----:B---3--:R-:W-:Y:S01]  /*05f0*/  DFMA R18, R18, -UR4, R4 ;  /* 0x8000000412127c2b */ /* 0x008fe20008000004 */
[----:B------:R-:W-:Y:S02]  /*0600*/  UMOV UR5, 0x3fe99999 ;  /* 0x3fe9999900057882 */ /* 0x000fe40000000000 */
[----:B------:R-:W-:-:S05]  /*0610*/  DADD R8, R8, -UR4 ;  /* 0x8000000408087e29 */ /* 0x000fca0008000000 */
[----:B------:R-:W-:Y:S01]  /*0620*/  DADD R18, R18, 1 ;  /* 0x3ff0000012127429 */ /* 0x000fe20000000000 */
[----:B--2---:R-:W2:Y:S07]  /*0630*/  F2F.F64.F32 R20, R20 ;  /* 0x0000001400147310 */ /* 0x004eae0000201800 */
[----:B--2---:R-:W-:-:S06]  /*0640*/  DFMA R18, R18, R20, R22 ;  /* 0x000000141212722b */ /* 0x004fcc0000000016 */
[----:B------:R-:W2:Y:S02]  /*0650*/  F2F.F32.F64 R21, R18 ;  /* 0x0000001200157310 */ /* 0x000ea40000301000 */
[----:B--2---:R1:W-:Y:S01]  /*0660*/  STG.E desc[UR6][R2.64], R21 ;  /* 0x0000001502007986 */ /* 0x0043e2000c101906 */
[----:B------:R-:W-:Y:S05]  /*0670*/  @P0 BRA `(.L_x_0) ;  /* 0xfffffff800ac0947 */ /* 0x000fea000383ffff */
[----:B------:R-:W-:Y:S05]  /*0680*/  @!P1 BRA `(.L_x_1) ;  /* 0xfffffff800849947 */ /* 0x000fea000383ffff */
[----:B------:R-:W-:Y:S05]  /*0690*/  EXIT ;  /* 0x000000000000794d */ /* 0x000fea0003800000 */
.L_x_2:
[----:B------:R-:W-:-:S00]  /*06a0*/  BRA `(.L_x_2) ;  /* 0xfffffffc00fc7947 */ /* 0x000fc0000383ffff */
[----:B------:R-:W-:-:S00]  /*06b0*/  NOP ;  /* 0x0000000000007918 */ /* 0x000fc00000000000 */
        /* <DEDUP_REMOVED lines=12> */
.L_x_3:


//--------------------- .nv.shared.reserved.0     --------------------------
	.section	.nv.shared.reserved.0,"aw",@nobits
	.weak		__nv_reservedSMEM_offset_0_alias
	.size		__nv_reservedSMEM_offset_0_alias, 0, 64
	.other		__nv_reservedSMEM_offset_0_alias,@"STO_CUDA_RESERVED_SHARED STV_DEFAULT"
__nv_reservedSMEM_offset_0_alias:
	.zero		0
	.zero		64


//--------------------- .nv.constant0._Z4calcPfS_ --------------------------
	.section	.nv.constant0._Z4calcPfS_,"a",@progbits
	.sectionflags	@""
	.align	4
.nv.constant0._Z4calcPfS_:
	.zero		912


//--------------------- SYMBOLS --------------------------

	.type		.nv.reservedSmem.offset0,@object
	.size		.nv.reservedSmem.offset0,0x4
